//
// Generated by NVIDIA NVVM Compiler
//
// Compiler Build ID: CL-36424714
// Cuda compilation tools, release 13.0, V13.0.88
// Based on NVVM 20.0.0
//

.version 9.0
.target sm_100
.address_size 64

	// .globl	_Z5printv
.extern .func  (.param .b32 func_retval0) vprintf
(
	.param .b64 vprintf_param_0,
	.param .b64 vprintf_param_1
)
;
.global .align 1 .b8 $str[4] = {37, 100, 32};

.visible .entry _Z5printv()
{
	.local .align 8 .b8 	__local_depot0[8];
	.reg .b64 	%SP;
	.reg .b64 	%SPL;
	.reg .pred 	%p<2>;
	.reg .b32 	%r<5>;
	.reg .b64 	%rd<5>;

	mov.u64 	%SPL, __local_depot0;
	cvta.local.u64 	%SP, %SPL;
	mov.u32 	%r1, %tid.x;
	setp.gt.u32 	%p1, %r1, 99;
	@%p1 bra 	$L__BB0_2;
	add.u64 	%rd1, %SP, 0;
	add.u64 	%rd2, %SPL, 0;
	mul.lo.s32 	%r2, %r1, %r1;
	st.local.u32 	[%rd2], %r2;
	mov.u64 	%rd3, $str;
	cvta.global.u64 	%rd4, %rd3;
	{ // callseq 0, 0
	.param .b64 param0;
	st.param.b64 	[param0], %rd4;
	.param .b64 param1;
	st.param.b64 	[param1], %rd1;
	.param .b32 retval0;
	call.uni (retval0), 
	vprintf, 
	(
	param0, 
	param1
	);
	ld.param.b32 	%r3, [retval0];
	} // callseq 0
$L__BB0_2:
	ret;

}


// ===== COMPILED SASS (sm_100) =====

	.target	sm_100

	.elftype	@"ET_EXEC"


//--------------------- .note.nv.tkinfo           --------------------------
	.section	.note.nv.tkinfo,"",@"SHT_NOTE"
	.sectionflags	@"SHF_NOTE_NV_TKINFO"
	.tkinfo
        /*0018*/ 	.word	0x00000002
        /*0030*/ 	.string	""
        /*0030*/ 	.string	"ptxas"
        /*0030*/ 	.string	"Cuda compilation tools, release 13.0, V13.0.88"
        /*0030*/ 	.string	"Build cuda_13.0.r13.0/compiler.36424714_0"
        /*0030*/ 	.string	"-arch sm_100 -m 64 "



//--------------------- .note.nv.cuinfo           --------------------------
	.section	.note.nv.cuinfo,"",@"SHT_NOTE"
	.sectionflags	@"SHF_NOTE_NV_CUINFO"
        /*0018*/ 	.short	0x0002
        /*001a*/ 	.short	0x0064
        /*001c*/ 	.short	0x0082
	.zero		2


//--------------------- .nv.info                  --------------------------
	.section	.nv.info,"",@"SHT_CUDA_INFO"
	.align	4


	//----- nvinfo : EIATTR_REGCOUNT
	.align		4
        /*0000*/ 	.byte	0x04, 0x2f
        /*0002*/ 	.short	(.L_2 - .L_1)
	.align		4
.L_1:
        /*0004*/ 	.word	index@(_Z5printv)
        /*0008*/ 	.word	0x00000018


	//----- nvinfo : EIATTR_FRAME_SIZE
	.align		4
.L_2:
        /*000c*/ 	.byte	0x04, 0x11
        /*000e*/ 	.short	(.L_4 - .L_3)
	.align		4
.L_3:
        /*0010*/ 	.word	index@(_Z5printv)
        /*0014*/ 	.word	0x00000008


	//----- nvinfo : EIATTR_MIN_STACK_SIZE
	.align		4
.L_4:
        /*0018*/ 	.byte	0x04, 0x12
        /*001a*/ 	.short	(.L_6 - .L_5)
	.align		4
.L_5:
        /*001c*/ 	.word	index@(_Z5printv)
        /*0020*/ 	.word	0x00000008
.L_6:


//--------------------- .nv.compat                --------------------------
	.section	.nv.compat,"",@"SHT_CUDA_COMPAT_INFO"
	.align	4
        /*0000*/ 	.byte	0x02, 0x09, 0x00, 0x00, 0x02, 0x02, 0x01, 0x00, 0x02, 0x05, 0x05, 0x00, 0x03, 0x07, 0x01, 0x01
        /*0010*/ 	.byte	0x02, 0x03, 0x00, 0x00, 0x02, 0x06, 0x01, 0x00, 0x04, 0x0b, 0x08, 0x00, 0x09, 0x00, 0x00, 0x00
        /*0020*/ 	.byte	0x00, 0x00, 0x00, 0x00


//--------------------- .nv.info._Z5printv        --------------------------
	.section	.nv.info._Z5printv,"",@"SHT_CUDA_INFO"
	.sectionflags	@""
	.align	4


	//----- nvinfo : EIATTR_CUDA_API_VERSION
	.align		4
        /*0000*/ 	.byte	0x04, 0x37
        /*0002*/ 	.short	(.L_8 - .L_7)
.L_7:
        /*0004*/ 	.word	0x00000082


	//----- nvinfo : EIATTR_SPARSE_MMA_MASK
	.align		4
.L_8:
        /*0008*/ 	.byte	0x03, 0x50
        /*000a*/ 	.short	0x0000


	//----- nvinfo : EIATTR_MAXREG_COUNT
	.align		4
        /*000c*/ 	.byte	0x03, 0x1b
        /*000e*/ 	.short	0x00ff


	//----- nvinfo : EIATTR_EXTERNS
	.align		4
        /*0010*/ 	.byte	0x04, 0x0f
        /*0012*/ 	.short	(.L_10 - .L_9)


	//   ....[0]....
	.align		4
.L_9:
        /*0014*/ 	.word	index@(vprintf)


	//----- nvinfo : EIATTR_MERCURY_ISA_VERSION
	.align		4
.L_10:
        /*0018*/ 	.byte	0x03, 0x5f
        /*001a*/ 	.short	0x0101


	//----- nvinfo : EIATTR_VRC_CTA_INIT_COUNT
	.align		4
        /*001c*/ 	.byte	0x02, 0x4a
	.zero		1
	.zero		1


	//----- nvinfo : EIATTR_SYSCALL_OFFSETS
	.align		4
        /*0020*/ 	.byte	0x04, 0x46
        /*0022*/ 	.short	(.L_12 - .L_11)


	//   ....[0]....
.L_11:
        /*0024*/ 	.word	0x00000110


	//----- nvinfo : EIATTR_EXIT_INSTR_OFFSETS
	.align		4
.L_12:
        /*0028*/ 	.byte	0x04, 0x1c
        /*002a*/ 	.short	(.L_14 - .L_13)


	//   ....[0]....
.L_13:
        /*002c*/ 	.word	0x00000080


	//   ....[1]....
        /*0030*/ 	.word	0x00000120


	//----- nvinfo : EIATTR_CRS_STACK_SIZE
	.align		4
.L_14:
        /*0034*/ 	.byte	0x04, 0x1e
        /*0036*/ 	.short	(.L_16 - .L_15)
.L_15:
        /*0038*/ 	.word	0x00000000


	//----- nvinfo : EIATTR_SW_WAR
	.align		4
.L_16:
        /*003c*/ 	.byte	0x04, 0x36
        /*003e*/ 	.short	(.L_18 - .L_17)
.L_17:
        /*0040*/ 	.word	0x00000008
.L_18:


//--------------------- .nv.callgraph             --------------------------
	.section	.nv.callgraph,"",@"SHT_CUDA_CALLGRAPH"
	.align	4
	.sectionentsize	8
	.align		4
        /*0000*/ 	.word	0x00000000
	.align		4
        /*0004*/ 	.word	0xffffffff
	.align		4
        /*0008*/ 	.word	index@(_Z5printv)
	.align		4
        /*000c*/ 	.word	index@(vprintf)
	.align		4
        /*0010*/ 	.word	0x00000000
	.align		4
        /*0014*/ 	.word	0xfffffffe
	.align		4
        /*0018*/ 	.word	0x00000000
	.align		4
        /*001c*/ 	.word	0xfffffffd
	.align		4
        /*0020*/ 	.word	0x00000000
	.align		4
        /*0024*/ 	.word	0xfffffffc


//--------------------- .nv.constant4             --------------------------
	.section	.nv.constant4,"a",@progbits
	.align	8
	.align		8
.nv.constant4:
        /*0000*/ 	.dword	vprintf
	.align		8
        /*0008*/ 	.dword	$str


//--------------------- .text._Z5printv           --------------------------
	.section	.text._Z5printv,"ax",@progbits
	.align	128
        .global         _Z5printv
        .type           _Z5printv,@function
        .size           _Z5printv,(.L_x_2 - _Z5printv)
        .other          _Z5printv,@"STO_CUDA_ENTRY STV_DEFAULT"
_Z5printv:
.text._Z5printv:
[----:B------:R-:W0:Y:S01]  /*0000*/  LDC R1, c[0x0][0x37c] ;  /* 0x0000df00ff017b82 */ /* 0x000e220000000800 */
[----:B------:R-:W1:Y:S01]  /*0010*/  S2R R0, SR_TID.X ;  /* 0x0000000000007919 */ /* 0x000e620000002100 */
[----:B------:R-:W2:Y:S01]  /*0020*/  LDCU UR4, c[0x0][0x2f8] ;  /* 0x00005f00ff0477ac */ /* 0x000ea20008000800 */
[----:B0-----:R-:W-:Y:S01]  /*0030*/  VIADD R1, R1, 0xfffffff8 ;  /* 0xfffffff801017836 */ /* 0x001fe20000000000 */
[----:B------:R-:W0:Y:S04]  /*0040*/  LDCU UR5, c[0x0][0x2fc] ;  /* 0x00005f80ff0577ac */ /* 0x000e280008000800 */
[----:B--2---:R-:W-:-:S05]  /*0050*/  IADD3 R6, P1, PT, R1, UR4, RZ ;  /* 0x0000000401067c10 */ /* 0x004fca000ff3e0ff */
[----:B0-----:R-:W-:Y:S01]  /*0060*/  IMAD.X R7, RZ, RZ, UR5, P1 ;  /* 0x00000005ff077e24 */ /* 0x001fe200088e06ff */
[----:B-1----:R-:W-:-:S13]  /*0070*/  ISETP.GT.U32.AND P0, PT, R0, 0x63, PT ;  /* 0x000000630000780c */ /* 0x002fda0003f04070 */
[----:B------:R-:W-:Y:S05]  /*0080*/  @P0 EXIT ;  /* 0x000000000000094d */ /* 0x000fea0003800000 */
[----:B------:R-:W-:Y:S01]  /*0090*/  MOV R2, 0x0 ;  /* 0x0000000000027802 */ /* 0x000fe20000000f00 */
[----:B------:R-:W-:Y:S01]  /*00a0*/  IMAD R0, R0, R0, RZ ;  /* 0x0000000000007224 */ /* 0x000fe200078e02ff */
[----:B------:R-:W0:Y:S04]  /*00b0*/  LDCU.64 UR4, c[0x4][0x8] ;  /* 0x01000100ff0477ac */ /* 0x000e280008000a00 */
[----:B------:R1:W-:Y:S01]  /*00c0*/  STL [R1], R0 ;  /* 0x0000000001007387 */ /* 0x0003e20000100800 */
[----:B------:R-:W2:Y:S01]  /*00d0*/  LDC.64 R2, c[0x4][R2] ;  /* 0x0100000002027b82 */ /* 0x000ea20000000a00 */
[----:B0-----:R-:W-:Y:S01]  /*00e0*/  MOV R4, UR4 ;  /* 0x0000000400047c02 */ /* 0x001fe20008000f00 */
[----:B-1----:R-:W-:-:S07]  /*00f0*/  IMAD.U32 R5, RZ, RZ, UR5 ;  /* 0x00000005ff057e24 */ /* 0x002fce000f8e00ff */
[----:B------:R-:W-:-:S07]  /*0100*/  LEPC R20, `(.L_x_0) ;  /* 0x000000001014794e */ /* 0x000fce0000000000 */
[----:B--2---:R-:W-:Y:S05]  /*0110*/  CALL.ABS.NOINC R2 ;  /* 0x0000000002007343 */ /* 0x004fea0003c00000 */
.L_x_0:
[----:B------:R-:W-:Y:S05]  /*0120*/  EXIT ;  /* 0x000000000000794d */ /* 0x000fea0003800000 */
.L_x_1:
[----:B------:R-:W-:-:S00]  /*0130*/  BRA `(.L_x_1) ;  /* 0xfffffffc00fc7947 */ /* 0x000fc0000383ffff */
[----:B------:R-:W-:-:S00]  /*0140*/  NOP ;  /* 0x0000000000007918 */ /* 0x000fc00000000000 */
        /* <DEDUP_REMOVED lines=11> */
.L_x_2:


//--------------------- .nv.global.init           --------------------------
	.section	.nv.global.init,"aw",@progbits
.nv.global.init:
	.type		$str,@object
	.size		$str,(.L_0 - $str)
$str:
        /*0000*/ 	.byte	0x25, 0x64, 0x20, 0x00
.L_0:


//--------------------- .nv.shared.reserved.0     --------------------------
	.section	.nv.shared.reserved.0,"aw",@nobits
	.weak		__nv_reservedSMEM_offset_0_alias
	.size		__nv_reservedSMEM_offset_0_alias, 0, 64
	.other		__nv_reservedSMEM_offset_0_alias,@"STO_CUDA_RESERVED_SHARED STV_DEFAULT"
__nv_reservedSMEM_offset_0_alias:
	.zero		0
	.zero		64


//--------------------- .nv.constant0._Z5printv   --------------------------
	.section	.nv.constant0._Z5printv,"a",@progbits
	.sectionflags	@""
	.align	4
.nv.constant0._Z5printv:
	.zero		896


//--------------------- SYMBOLS --------------------------

	.type		.nv.reservedSmem.offset0,@object
	.size		.nv.reservedSmem.offset0,0x4
	.type		vprintf,@function
